//
// Generated by NVIDIA NVVM Compiler
//
// Compiler Build ID: CL-36424714
// Cuda compilation tools, release 13.0, V13.0.88
// Based on NVVM 20.0.0
//

.version 9.0
.target sm_100
.address_size 64

	// .globl	_Z12reduce_blockPfS_i
// _ZZ12reduce_blockPfS_iE5sdata has been demoted
// _ZZ17all_reduce_atomicPfS_iE5sdata has been demoted
// _ZZ17all_reduce_stage1PfS_iE5sdata has been demoted
// _ZZ17all_reduce_stage2PfS_iE5sdata has been demoted

.visible .entry _Z12reduce_blockPfS_i(
	.param .u64 .ptr .align 1 _Z12reduce_blockPfS_i_param_0,
	.param .u64 .ptr .align 1 _Z12reduce_blockPfS_i_param_1,
	.param .u32 _Z12reduce_blockPfS_i_param_2
)
{
	.reg .pred 	%p<6>;
	.reg .b32 	%r<14>;
	.reg .b32 	%f<9>;
	.reg .b64 	%rd<9>;
	// demoted variable
	.shared .align 4 .b8 _ZZ12reduce_blockPfS_iE5sdata[1024];
	ld.param.u64 	%rd1, [_Z12reduce_blockPfS_i_param_0];
	ld.param.u64 	%rd2, [_Z12reduce_blockPfS_i_param_1];
	ld.param.u32 	%r8, [_Z12reduce_blockPfS_i_param_2];
	mov.u32 	%r1, %tid.x;
	mov.u32 	%r2, %ctaid.x;
	mov.u32 	%r13, %ntid.x;
	mad.lo.s32 	%r4, %r2, %r13, %r1;
	setp.ge.s32 	%p1, %r4, %r8;
	mov.f32 	%f8, 0f00000000;
	@%p1 bra 	$L__BB0_2;
	cvta.to.global.u64 	%rd3, %rd1;
	mul.wide.s32 	%rd4, %r4, 4;
	add.s64 	%rd5, %rd3, %rd4;
	ld.global.f32 	%f8, [%rd5];
$L__BB0_2:
	shl.b32 	%r9, %r1, 2;
	mov.u32 	%r10, _ZZ12reduce_blockPfS_iE5sdata;
	add.s32 	%r5, %r10, %r9;
	st.shared.f32 	[%r5], %f8;
	bar.sync 	0;
	setp.lt.u32 	%p2, %r13, 2;
	@%p2 bra 	$L__BB0_6;
$L__BB0_3:
	shr.u32 	%r7, %r13, 1;
	setp.ge.u32 	%p3, %r1, %r7;
	@%p3 bra 	$L__BB0_5;
	shl.b32 	%r11, %r7, 2;
	add.s32 	%r12, %r5, %r11;
	ld.shared.f32 	%f4, [%r12];
	ld.shared.f32 	%f5, [%r5];
	add.f32 	%f6, %f4, %f5;
	st.shared.f32 	[%r5], %f6;
$L__BB0_5:
	bar.sync 	0;
	setp.gt.u32 	%p4, %r13, 3;
	mov.u32 	%r13, %r7;
	@%p4 bra 	$L__BB0_3;
$L__BB0_6:
	setp.ne.s32 	%p5, %r1, 0;
	@%p5 bra 	$L__BB0_8;
	ld.shared.f32 	%f7, [_ZZ12reduce_blockPfS_iE5sdata];
	cvta.to.global.u64 	%rd6, %rd2;
	mul.wide.u32 	%rd7, %r2, 4;
	add.s64 	%rd8, %rd6, %rd7;
	st.global.f32 	[%rd8], %f7;
$L__BB0_8:
	ret;

}
	// .globl	_Z16broadcast_resultPffi
.visible .entry _Z16broadcast_resultPffi(
	.param .u64 .ptr .align 1 _Z16broadcast_resultPffi_param_0,
	.param .f32 _Z16broadcast_resultPffi_param_1,
	.param .u32 _Z16broadcast_resultPffi_param_2
)
{
	.reg .pred 	%p<2>;
	.reg .b32 	%r<6>;
	.reg .b32 	%f<2>;
	.reg .b64 	%rd<5>;

	ld.param.u64 	%rd1, [_Z16broadcast_resultPffi_param_0];
	ld.param.f32 	%f1, [_Z16broadcast_resultPffi_param_1];
	ld.param.u32 	%r2, [_Z16broadcast_resultPffi_param_2];
	mov.u32 	%r3, %ctaid.x;
	mov.u32 	%r4, %ntid.x;
	mov.u32 	%r5, %tid.x;
	mad.lo.s32 	%r1, %r3, %r4, %r5;
	setp.ge.s32 	%p1, %r1, %r2;
	@%p1 bra 	$L__BB1_2;
	cvta.to.global.u64 	%rd2, %rd1;
	mul.wide.s32 	%rd3, %r1, 4;
	add.s64 	%rd4, %rd2, %rd3;
	st.global.f32 	[%rd4], %f1;
$L__BB1_2:
	ret;

}
	// .globl	_Z17all_reduce_atomicPfS_i
.visible .entry _Z17all_reduce_atomicPfS_i(
	.param .u64 .ptr .align 1 _Z17all_reduce_atomicPfS_i_param_0,
	.param .u64 .ptr .align 1 _Z17all_reduce_atomicPfS_i_param_1,
	.param .u32 _Z17all_reduce_atomicPfS_i_param_2
)
{
	.reg .pred 	%p<7>;
	.reg .b32 	%r<14>;
	.reg .b32 	%f<11>;
	.reg .b64 	%rd<9>;
	// demoted variable
	.shared .align 4 .b8 _ZZ17all_reduce_atomicPfS_iE5sdata[1024];
	ld.param.u64 	%rd2, [_Z17all_reduce_atomicPfS_i_param_0];
	ld.param.u64 	%rd3, [_Z17all_reduce_atomicPfS_i_param_1];
	ld.param.u32 	%r7, [_Z17all_reduce_atomicPfS_i_param_2];
	cvta.to.global.u64 	%rd1, %rd3;
	mov.u32 	%r1, %tid.x;
	mov.u32 	%r8, %ctaid.x;
	mov.u32 	%r13, %ntid.x;
	mad.lo.s32 	%r3, %r8, %r13, %r1;
	setp.ge.s32 	%p1, %r3, %r7;
	mov.f32 	%f10, 0f00000000;
	@%p1 bra 	$L__BB2_2;
	cvta.to.global.u64 	%rd4, %rd2;
	mul.wide.s32 	%rd5, %r3, 4;
	add.s64 	%rd6, %rd4, %rd5;
	ld.global.f32 	%f10, [%rd6];
$L__BB2_2:
	shl.b32 	%r9, %r1, 2;
	mov.u32 	%r10, _ZZ17all_reduce_atomicPfS_iE5sdata;
	add.s32 	%r4, %r10, %r9;
	st.shared.f32 	[%r4], %f10;
	bar.sync 	0;
	setp.lt.u32 	%p2, %r13, 2;
	@%p2 bra 	$L__BB2_6;
$L__BB2_3:
	shr.u32 	%r6, %r13, 1;
	setp.ge.u32 	%p3, %r1, %r6;
	@%p3 bra 	$L__BB2_5;
	shl.b32 	%r11, %r6, 2;
	add.s32 	%r12, %r4, %r11;
	ld.shared.f32 	%f4, [%r12];
	ld.shared.f32 	%f5, [%r4];
	add.f32 	%f6, %f4, %f5;
	st.shared.f32 	[%r4], %f6;
$L__BB2_5:
	bar.sync 	0;
	setp.gt.u32 	%p4, %r13, 3;
	mov.u32 	%r13, %r6;
	@%p4 bra 	$L__BB2_3;
$L__BB2_6:
	setp.ne.s32 	%p5, %r1, 0;
	@%p5 bra 	$L__BB2_8;
	ld.shared.f32 	%f7, [_ZZ17all_reduce_atomicPfS_iE5sdata];
	atom.global.add.f32 	%f8, [%rd1], %f7;
$L__BB2_8:
	setp.ge.s32 	%p6, %r3, %r7;
	bar.sync 	0;
	@%p6 bra 	$L__BB2_10;
	ld.global.f32 	%f9, [%rd1];
	mul.wide.s32 	%rd7, %r3, 4;
	add.s64 	%rd8, %rd1, %rd7;
	st.global.f32 	[%rd8], %f9;
$L__BB2_10:
	ret;

}
	// .globl	_Z17all_reduce_stage1PfS_i
.visible .entry _Z17all_reduce_stage1PfS_i(
	.param .u64 .ptr .align 1 _Z17all_reduce_stage1PfS_i_param_0,
	.param .u64 .ptr .align 1 _Z17all_reduce_stage1PfS_i_param_1,
	.param .u32 _Z17all_reduce_stage1PfS_i_param_2
)
{
	.reg .pred 	%p<6>;
	.reg .b32 	%r<14>;
	.reg .b32 	%f<9>;
	.reg .b64 	%rd<9>;
	// demoted variable
	.shared .align 4 .b8 _ZZ17all_reduce_stage1PfS_iE5sdata[1024];
	ld.param.u64 	%rd1, [_Z17all_reduce_stage1PfS_i_param_0];
	ld.param.u64 	%rd2, [_Z17all_reduce_stage1PfS_i_param_1];
	ld.param.u32 	%r8, [_Z17all_reduce_stage1PfS_i_param_2];
	mov.u32 	%r1, %tid.x;
	mov.u32 	%r2, %ctaid.x;
	mov.u32 	%r13, %ntid.x;
	mad.lo.s32 	%r4, %r2, %r13, %r1;
	setp.ge.s32 	%p1, %r4, %r8;
	mov.f32 	%f8, 0f00000000;
	@%p1 bra 	$L__BB3_2;
	cvta.to.global.u64 	%rd3, %rd1;
	mul.wide.s32 	%rd4, %r4, 4;
	add.s64 	%rd5, %rd3, %rd4;
	ld.global.f32 	%f8, [%rd5];
$L__BB3_2:
	shl.b32 	%r9, %r1, 2;
	mov.u32 	%r10, _ZZ17all_reduce_stage1PfS_iE5sdata;
	add.s32 	%r5, %r10, %r9;
	st.shared.f32 	[%r5], %f8;
	bar.sync 	0;
	setp.lt.u32 	%p2, %r13, 2;
	@%p2 bra 	$L__BB3_6;
$L__BB3_3:
	shr.u32 	%r7, %r13, 1;
	setp.ge.u32 	%p3, %r1, %r7;
	@%p3 bra 	$L__BB3_5;
	shl.b32 	%r11, %r7, 2;
	add.s32 	%r12, %r5, %r11;
	ld.shared.f32 	%f4, [%r12];
	ld.shared.f32 	%f5, [%r5];
	add.f32 	%f6, %f4, %f5;
	st.shared.f32 	[%r5], %f6;
$L__BB3_5:
	bar.sync 	0;
	setp.gt.u32 	%p4, %r13, 3;
	mov.u32 	%r13, %r7;
	@%p4 bra 	$L__BB3_3;
$L__BB3_6:
	setp.ne.s32 	%p5, %r1, 0;
	@%p5 bra 	$L__BB3_8;
	ld.shared.f32 	%f7, [_ZZ17all_reduce_stage1PfS_iE5sdata];
	cvta.to.global.u64 	%rd6, %rd2;
	mul.wide.u32 	%rd7, %r2, 4;
	add.s64 	%rd8, %rd6, %rd7;
	st.global.f32 	[%rd8], %f7;
$L__BB3_8:
	ret;

}
	// .globl	_Z17all_reduce_stage2PfS_i
.visible .entry _Z17all_reduce_stage2PfS_i(
	.param .u64 .ptr .align 1 _Z17all_reduce_stage2PfS_i_param_0,
	.param .u64 .ptr .align 1 _Z17all_reduce_stage2PfS_i_param_1,
	.param .u32 _Z17all_reduce_stage2PfS_i_param_2
)
{
	.reg .pred 	%p<6>;
	.reg .b32 	%r<14>;
	.reg .b32 	%f<9>;
	.reg .b64 	%rd<9>;
	// demoted variable
	.shared .align 4 .b8 _ZZ17all_reduce_stage2PfS_iE5sdata[1024];
	ld.param.u64 	%rd1, [_Z17all_reduce_stage2PfS_i_param_0];
	ld.param.u64 	%rd2, [_Z17all_reduce_stage2PfS_i_param_1];
	ld.param.u32 	%r8, [_Z17all_reduce_stage2PfS_i_param_2];
	mov.u32 	%r1, %tid.x;
	mov.u32 	%r2, %ctaid.x;
	mov.u32 	%r13, %ntid.x;
	mad.lo.s32 	%r4, %r2, %r13, %r1;
	setp.ge.s32 	%p1, %r4, %r8;
	mov.f32 	%f8, 0f00000000;
	@%p1 bra 	$L__BB4_2;
	cvta.to.global.u64 	%rd3, %rd1;
	mul.wide.s32 	%rd4, %r4, 4;
	add.s64 	%rd5, %rd3, %rd4;
	ld.global.f32 	%f8, [%rd5];
$L__BB4_2:
	shl.b32 	%r9, %r1, 2;
	mov.u32 	%r10, _ZZ17all_reduce_stage2PfS_iE5sdata;
	add.s32 	%r5, %r10, %r9;
	st.shared.f32 	[%r5], %f8;
	bar.sync 	0;
	setp.lt.u32 	%p2, %r13, 2;
	@%p2 bra 	$L__BB4_6;
$L__BB4_3:
	shr.u32 	%r7, %r13, 1;
	setp.ge.u32 	%p3, %r1, %r7;
	@%p3 bra 	$L__BB4_5;
	shl.b32 	%r11, %r7, 2;
	add.s32 	%r12, %r5, %r11;
	ld.shared.f32 	%f4, [%r12];
	ld.shared.f32 	%f5, [%r5];
	add.f32 	%f6, %f4, %f5;
	st.shared.f32 	[%r5], %f6;
$L__BB4_5:
	bar.sync 	0;
	setp.gt.u32 	%p4, %r13, 3;
	mov.u32 	%r13, %r7;
	@%p4 bra 	$L__BB4_3;
$L__BB4_6:
	setp.ne.s32 	%p5, %r1, 0;
	@%p5 bra 	$L__BB4_8;
	ld.shared.f32 	%f7, [_ZZ17all_reduce_stage2PfS_iE5sdata];
	cvta.to.global.u64 	%rd6, %rd2;
	mul.wide.u32 	%rd7, %r2, 4;
	add.s64 	%rd8, %rd6, %rd7;
	st.global.f32 	[%rd8], %f7;
$L__BB4_8:
	ret;

}
	// .globl	_Z17all_reduce_stage3Pffi
.visible .entry _Z17all_reduce_stage3Pffi(
	.param .u64 .ptr .align 1 _Z17all_reduce_stage3Pffi_param_0,
	.param .f32 _Z17all_reduce_stage3Pffi_param_1,
	.param .u32 _Z17all_reduce_stage3Pffi_param_2
)
{
	.reg .pred 	%p<2>;
	.reg .b32 	%r<6>;
	.reg .b32 	%f<2>;
	.reg .b64 	%rd<5>;

	ld.param.u64 	%rd1, [_Z17all_reduce_stage3Pffi_param_0];
	ld.param.f32 	%f1, [_Z17all_reduce_stage3Pffi_param_1];
	ld.param.u32 	%r2, [_Z17all_reduce_stage3Pffi_param_2];
	mov.u32 	%r3, %ctaid.x;
	mov.u32 	%r4, %ntid.x;
	mov.u32 	%r5, %tid.x;
	mad.lo.s32 	%r1, %r3, %r4, %r5;
	setp.ge.s32 	%p1, %r1, %r2;
	@%p1 bra 	$L__BB5_2;
	cvta.to.global.u64 	%rd2, %rd1;
	mul.wide.s32 	%rd3, %r1, 4;
	add.s64 	%rd4, %rd2, %rd3;
	st.global.f32 	[%rd4], %f1;
$L__BB5_2:
	ret;

}


// ===== COMPILED SASS (sm_100) =====

	.target	sm_100

	.elftype	@"ET_EXEC"


//--------------------- .note.nv.tkinfo           --------------------------
	.section	.note.nv.tkinfo,"",@"SHT_NOTE"
	.sectionflags	@"SHF_NOTE_NV_TKINFO"
	.tkinfo
        /*0018*/ 	.word	0x00000002
        /*0030*/ 	.string	""
        /*0030*/ 	.string	"ptxas"
        /*0030*/ 	.string	"Cuda compilation tools, release 13.0, V13.0.88"
        /*0030*/ 	.string	"Build cuda_13.0.r13.0/compiler.36424714_0"
        /*0030*/ 	.string	"-arch sm_100 -m 64 "



//--------------------- .note.nv.cuinfo           --------------------------
	.section	.note.nv.cuinfo,"",@"SHT_NOTE"
	.sectionflags	@"SHF_NOTE_NV_CUINFO"
        /*0018*/ 	.short	0x0002
        /*001a*/ 	.short	0x0064
        /*001c*/ 	.short	0x0082
	.zero		2


//--------------------- .nv.info                  --------------------------
	.section	.nv.info,"",@"SHT_CUDA_INFO"
	.align	4


	//----- nvinfo : EIATTR_REGCOUNT
	.align		4
        /*0000*/ 	.byte	0x04, 0x2f
        /*0002*/ 	.short	(.L_1 - .L_0)
	.align		4
.L_0:
        /*0004*/ 	.word	index@(_Z12reduce_blockPfS_i)
        /*0008*/ 	.word	0x0000000b


	//----- nvinfo : EIATTR_FRAME_SIZE
	.align		4
.L_1:
        /*000c*/ 	.byte	0x04, 0x11
        /*000e*/ 	.short	(.L_3 - .L_2)
	.align		4
.L_2:
        /*0010*/ 	.word	index@(_Z12reduce_blockPfS_i)
        /*0014*/ 	.word	0x00000000


	//----- nvinfo : EIATTR_REGCOUNT
	.align		4
.L_3:
        /*0018*/ 	.byte	0x04, 0x2f
        /*001a*/ 	.short	(.L_5 - .L_4)
	.align		4
.L_4:
        /*001c*/ 	.word	index@(_Z16broadcast_resultPffi)
        /*0020*/ 	.word	0x0000000a


	//----- nvinfo : EIATTR_FRAME_SIZE
	.align		4
.L_5:
        /*0024*/ 	.byte	0x04, 0x11
        /*0026*/ 	.short	(.L_7 - .L_6)
	.align		4
.L_6:
        /*0028*/ 	.word	index@(_Z16broadcast_resultPffi)
        /*002c*/ 	.word	0x00000000


	//----- nvinfo : EIATTR_REGCOUNT
	.align		4
.L_7:
        /*0030*/ 	.byte	0x04, 0x2f
        /*0032*/ 	.short	(.L_9 - .L_8)
	.align		4
.L_8:
        /*0034*/ 	.word	index@(_Z17all_reduce_atomicPfS_i)
        /*0038*/ 	.word	0x0000000c


	//----- nvinfo : EIATTR_FRAME_SIZE
	.align		4
.L_9:
        /*003c*/ 	.byte	0x04, 0x11
        /*003e*/ 	.short	(.L_11 - .L_10)
	.align		4
.L_10:
        /*0040*/ 	.word	index@(_Z17all_reduce_atomicPfS_i)
        /*0044*/ 	.word	0x00000000


	//----- nvinfo : EIATTR_REGCOUNT
	.align		4
.L_11:
        /*0048*/ 	.byte	0x04, 0x2f
        /*004a*/ 	.short	(.L_13 - .L_12)
	.align		4
.L_12:
        /*004c*/ 	.word	index@(_Z17all_reduce_stage1PfS_i)
        /*0050*/ 	.word	0x0000000b


	//----- nvinfo : EIATTR_FRAME_SIZE
	.align		4
.L_13:
        /*0054*/ 	.byte	0x04, 0x11
        /*0056*/ 	.short	(.L_15 - .L_14)
	.align		4
.L_14:
        /*0058*/ 	.word	index@(_Z17all_reduce_stage1PfS_i)
        /*005c*/ 	.word	0x00000000


	//----- nvinfo : EIATTR_REGCOUNT
	.align		4
.L_15:
        /*0060*/ 	.byte	0x04, 0x2f
        /*0062*/ 	.short	(.L_17 - .L_16)
	.align		4
.L_16:
        /*0064*/ 	.word	index@(_Z17all_reduce_stage2PfS_i)
        /*0068*/ 	.word	0x0000000b


	//----- nvinfo : EIATTR_FRAME_SIZE
	.align		4
.L_17:
        /*006c*/ 	.byte	0x04, 0x11
        /*006e*/ 	.short	(.L_19 - .L_18)
	.align		4
.L_18:
        /*0070*/ 	.word	index@(_Z17all_reduce_stage2PfS_i)
        /*0074*/ 	.word	0x00000000


	//----- nvinfo : EIATTR_REGCOUNT
	.align		4
.L_19:
        /*0078*/ 	.byte	0x04, 0x2f
        /*007a*/ 	.short	(.L_21 - .L_20)
	.align		4
.L_20:
        /*007c*/ 	.word	index@(_Z17all_reduce_stage3Pffi)
        /*0080*/ 	.word	0x0000000a


	//----- nvinfo : EIATTR_FRAME_SIZE
	.align		4
.L_21:
        /*0084*/ 	.byte	0x04, 0x11
        /*0086*/ 	.short	(.L_23 - .L_22)
	.align		4
.L_22:
        /*0088*/ 	.word	index@(_Z17all_reduce_stage3Pffi)
        /*008c*/ 	.word	0x00000000


	//----- nvinfo : EIATTR_MIN_STACK_SIZE
	.align		4
.L_23:
        /*0090*/ 	.byte	0x04, 0x12
        /*0092*/ 	.short	(.L_25 - .L_24)
	.align		4
.L_24:
        /*0094*/ 	.word	index@(_Z17all_reduce_stage3Pffi)
        /*0098*/ 	.word	0x00000000


	//----- nvinfo : EIATTR_MIN_STACK_SIZE
	.align		4
.L_25:
        /*009c*/ 	.byte	0x04, 0x12
        /*009e*/ 	.short	(.L_27 - .L_26)
	.align		4
.L_26:
        /*00a0*/ 	.word	index@(_Z17all_reduce_stage2PfS_i)
        /*00a4*/ 	.word	0x00000000


	//----- nvinfo : EIATTR_MIN_STACK_SIZE
	.align		4
.L_27:
        /*00a8*/ 	.byte	0x04, 0x12
        /*00aa*/ 	.short	(.L_29 - .L_28)
	.align		4
.L_28:
        /*00ac*/ 	.word	index@(_Z17all_reduce_stage1PfS_i)
        /*00b0*/ 	.word	0x00000000


	//----- nvinfo : EIATTR_MIN_STACK_SIZE
	.align		4
.L_29:
        /*00b4*/ 	.byte	0x04, 0x12
        /*00b6*/ 	.short	(.L_31 - .L_30)
	.align		4
.L_30:
        /*00b8*/ 	.word	index@(_Z17all_reduce_atomicPfS_i)
        /*00bc*/ 	.word	0x00000000


	//----- nvinfo : EIATTR_MIN_STACK_SIZE
	.align		4
.L_31:
        /*00c0*/ 	.byte	0x04, 0x12
        /*00c2*/ 	.short	(.L_33 - .L_32)
	.align		4
.L_32:
        /*00c4*/ 	.word	index@(_Z16broadcast_resultPffi)
        /*00c8*/ 	.word	0x00000000


	//----- nvinfo : EIATTR_MIN_STACK_SIZE
	.align		4
.L_33:
        /*00cc*/ 	.byte	0x04, 0x12
        /*00ce*/ 	.short	(.L_35 - .L_34)
	.align		4
.L_34:
        /*00d0*/ 	.word	index@(_Z12reduce_blockPfS_i)
        /*00d4*/ 	.word	0x00000000
.L_35:


//--------------------- .nv.compat                --------------------------
	.section	.nv.compat,"",@"SHT_CUDA_COMPAT_INFO"
	.align	4
        /*0000*/ 	.byte	0x02, 0x09, 0x00, 0x00, 0x02, 0x02, 0x01, 0x00, 0x02, 0x05, 0x05, 0x00, 0x03, 0x07, 0x01, 0x01
        /*0010*/ 	.byte	0x02, 0x03, 0x00, 0x00, 0x02, 0x06, 0x01, 0x00, 0x04, 0x0b, 0x08, 0x00, 0x09, 0x00, 0x00, 0x00
        /*0020*/ 	.byte	0x00, 0x00, 0x00, 0x00


//--------------------- .nv.info._Z17all_reduce_stage3Pffi --------------------------
	.section	.nv.info._Z17all_reduce_stage3Pffi,"",@"SHT_CUDA_INFO"
	.sectionflags	@""
	.align	4


	//----- nvinfo : EIATTR_CUDA_API_VERSION
	.align		4
        /*0000*/ 	.byte	0x04, 0x37
        /*0002*/ 	.short	(.L_37 - .L_36)
.L_36:
        /*0004*/ 	.word	0x00000082


	//----- nvinfo : EIATTR_KPARAM_INFO
	.align		4
.L_37:
        /*0008*/ 	.byte	0x04, 0x17
        /*000a*/ 	.short	(.L_39 - .L_38)
.L_38:
        /*000c*/ 	.word	0x00000000
        /*0010*/ 	.short	0x0002
        /*0012*/ 	.short	0x000c
        /*0014*/ 	.byte	0x00, 0xf0, 0x11, 0x00


	//----- nvinfo : EIATTR_KPARAM_INFO
	.align		4
.L_39:
        /*0018*/ 	.byte	0x04, 0x17
        /*001a*/ 	.short	(.L_41 - .L_40)
.L_40:
        /*001c*/ 	.word	0x00000000
        /*0020*/ 	.short	0x0001
        /*0022*/ 	.short	0x0008
        /*0024*/ 	.byte	0x00, 0xf0, 0x11, 0x00


	//----- nvinfo : EIATTR_KPARAM_INFO
	.align		4
.L_41:
        /*0028*/ 	.byte	0x04, 0x17
        /*002a*/ 	.short	(.L_43 - .L_42)
.L_42:
        /*002c*/ 	.word	0x00000000
        /*0030*/ 	.short	0x0000
        /*0032*/ 	.short	0x0000
        /*0034*/ 	.byte	0x00, 0xf5, 0x21, 0x00


	//----- nvinfo : EIATTR_SPARSE_MMA_MASK
	.align		4
.L_43:
        /*0038*/ 	.byte	0x03, 0x50
        /*003a*/ 	.short	0x0000


	//----- nvinfo : EIATTR_MAXREG_COUNT
	.align		4
        /*003c*/ 	.byte	0x03, 0x1b
        /*003e*/ 	.short	0x00ff


	//----- nvinfo : EIATTR_MERCURY_ISA_VERSION
	.align		4
        /*0040*/ 	.byte	0x03, 0x5f
        /*0042*/ 	.short	0x0101


	//----- nvinfo : EIATTR_VRC_CTA_INIT_COUNT
	.align		4
        /*0044*/ 	.byte	0x02, 0x4a
	.zero		1
	.zero		1


	//----- nvinfo : EIATTR_EXIT_INSTR_OFFSETS
	.align		4
        /*0048*/ 	.byte	0x04, 0x1c
        /*004a*/ 	.short	(.L_45 - .L_44)


	//   ....[0]....
.L_44:
        /*004c*/ 	.word	0x00000070


	//   ....[1]....
        /*0050*/ 	.word	0x000000d0


	//----- nvinfo : EIATTR_CBANK_PARAM_SIZE
	.align		4
.L_45:
        /*0054*/ 	.byte	0x03, 0x19
        /*0056*/ 	.short	0x0010


	//----- nvinfo : EIATTR_PARAM_CBANK
	.align		4
        /*0058*/ 	.byte	0x04, 0x0a
        /*005a*/ 	.short	(.L_47 - .L_46)
	.align		4
.L_46:
        /*005c*/ 	.word	index@(.nv.constant0._Z17all_reduce_stage3Pffi)
        /*0060*/ 	.short	0x0380
        /*0062*/ 	.short	0x0010


	//----- nvinfo : EIATTR_SW_WAR
	.align		4
.L_47:
        /*0064*/ 	.byte	0x04, 0x36
        /*0066*/ 	.short	(.L_49 - .L_48)
.L_48:
        /*0068*/ 	.word	0x00000008
.L_49:


//--------------------- .nv.info._Z17all_reduce_stage2PfS_i --------------------------
	.section	.nv.info._Z17all_reduce_stage2PfS_i,"",@"SHT_CUDA_INFO"
	.sectionflags	@""
	.align	4


	//----- nvinfo : EIATTR_CUDA_API_VERSION
	.align		4
        /*0000*/ 	.byte	0x04, 0x37
        /*0002*/ 	.short	(.L_51 - .L_50)
.L_50:
        /*0004*/ 	.word	0x00000082


	//----- nvinfo : EIATTR_KPARAM_INFO
	.align		4
.L_51:
        /*0008*/ 	.byte	0x04, 0x17
        /*000a*/ 	.short	(.L_53 - .L_52)
.L_52:
        /*000c*/ 	.word	0x00000000
        /*0010*/ 	.short	0x0002
        /*0012*/ 	.short	0x0010
        /*0014*/ 	.byte	0x00, 0xf0, 0x11, 0x00


	//----- nvinfo : EIATTR_KPARAM_INFO
	.align		4
.L_53:
        /*0018*/ 	.byte	0x04, 0x17
        /*001a*/ 	.short	(.L_55 - .L_54)
.L_54:
        /*001c*/ 	.word	0x00000000
        /*0020*/ 	.short	0x0001
        /*0022*/ 	.short	0x0008
        /*0024*/ 	.byte	0x00, 0xf5, 0x21, 0x00


	//----- nvinfo : EIATTR_KPARAM_INFO
	.align		4
.L_55:
        /*0028*/ 	.byte	0x04, 0x17
        /*002a*/ 	.short	(.L_57 - .L_56)
.L_56:
        /*002c*/ 	.word	0x00000000
        /*0030*/ 	.short	0x0000
        /*0032*/ 	.short	0x0000
        /*0034*/ 	.byte	0x00, 0xf5, 0x21, 0x00


	//----- nvinfo : EIATTR_SPARSE_MMA_MASK
	.align		4
.L_57:
        /*0038*/ 	.byte	0x03, 0x50
        /*003a*/ 	.short	0x0000


	//----- nvinfo : EIATTR_MAXREG_COUNT
	.align		4
        /*003c*/ 	.byte	0x03, 0x1b
        /*003e*/ 	.short	0x00ff


	//----- nvinfo : EIATTR_NUM_BARRIERS
	.align		4
        /*0040*/ 	.byte	0x02, 0x4c
        /*0042*/ 	.byte	0x01
	.zero		1


	//----- nvinfo : EIATTR_MERCURY_ISA_VERSION
	.align		4
        /*0044*/ 	.byte	0x03, 0x5f
        /*0046*/ 	.short	0x0101


	//----- nvinfo : EIATTR_VRC_CTA_INIT_COUNT
	.align		4
        /*0048*/ 	.byte	0x02, 0x4a
	.zero		1
	.zero		1


	//----- nvinfo : EIATTR_EXIT_INSTR_OFFSETS
	.align		4
        /*004c*/ 	.byte	0x04, 0x1c
        /*004e*/ 	.short	(.L_59 - .L_58)


	//   ....[0]....
.L_58:
        /*0050*/ 	.word	0x00000210


	//   ....[1]....
        /*0054*/ 	.word	0x00000290


	//----- nvinfo : EIATTR_CBANK_PARAM_SIZE
	.align		4
.L_59:
        /*0058*/ 	.byte	0x03, 0x19
        /*005a*/ 	.short	0x0014


	//----- nvinfo : EIATTR_PARAM_CBANK
	.align		4
        /*005c*/ 	.byte	0x04, 0x0a
        /*005e*/ 	.short	(.L_61 - .L_60)
	.align		4
.L_60:
        /*0060*/ 	.word	index@(.nv.constant0._Z17all_reduce_stage2PfS_i)
        /*0064*/ 	.short	0x0380
        /*0066*/ 	.short	0x0014


	//----- nvinfo : EIATTR_SW_WAR
	.align		4
.L_61:
        /*0068*/ 	.byte	0x04, 0x36
        /*006a*/ 	.short	(.L_63 - .L_62)
.L_62:
        /*006c*/ 	.word	0x00000008
.L_63:


//--------------------- .nv.info._Z17all_reduce_stage1PfS_i --------------------------
	.section	.nv.info._Z17all_reduce_stage1PfS_i,"",@"SHT_CUDA_INFO"
	.sectionflags	@""
	.align	4


	//----- nvinfo : EIATTR_CUDA_API_VERSION
	.align		4
        /*0000*/ 	.byte	0x04, 0x37
        /*0002*/ 	.short	(.L_65 - .L_64)
.L_64:
        /*0004*/ 	.word	0x00000082


	//----- nvinfo : EIATTR_KPARAM_INFO
	.align		4
.L_65:
        /*0008*/ 	.byte	0x04, 0x17
        /*000a*/ 	.short	(.L_67 - .L_66)
.L_66:
        /*000c*/ 	.word	0x00000000
        /*0010*/ 	.short	0x0002
        /*0012*/ 	.short	0x0010
        /*0014*/ 	.byte	0x00, 0xf0, 0x11, 0x00


	//----- nvinfo : EIATTR_KPARAM_INFO
	.align		4
.L_67:
        /*0018*/ 	.byte	0x04, 0x17
        /*001a*/ 	.short	(.L_69 - .L_68)
.L_68:
        /*001c*/ 	.word	0x00000000
        /*0020*/ 	.short	0x0001
        /*0022*/ 	.short	0x0008
        /*0024*/ 	.byte	0x00, 0xf5, 0x21, 0x00


	//----- nvinfo : EIATTR_KPARAM_INFO
	.align		4
.L_69:
        /*0028*/ 	.byte	0x04, 0x17
        /*002a*/ 	.short	(.L_71 - .L_70)
.L_70:
        /*002c*/ 	.word	0x00000000
        /*0030*/ 	.short	0x0000
        /*0032*/ 	.short	0x0000
        /*0034*/ 	.byte	0x00, 0xf5, 0x21, 0x00


	//----- nvinfo : EIATTR_SPARSE_MMA_MASK
	.align		4
.L_71:
        /*0038*/ 	.byte	0x03, 0x50
        /*003a*/ 	.short	0x0000


	//----- nvinfo : EIATTR_MAXREG_COUNT
	.align		4
        /*003c*/ 	.byte	0x03, 0x1b
        /*003e*/ 	.short	0x00ff


	//----- nvinfo : EIATTR_NUM_BARRIERS
	.align		4
        /*0040*/ 	.byte	0x02, 0x4c
        /*0042*/ 	.byte	0x01
	.zero		1


	//----- nvinfo : EIATTR_MERCURY_ISA_VERSION
	.align		4
        /*0044*/ 	.byte	0x03, 0x5f
        /*0046*/ 	.short	0x0101


	//----- nvinfo : EIATTR_VRC_CTA_INIT_COUNT
	.align		4
        /*0048*/ 	.byte	0x02, 0x4a
	.zero		1
	.zero		1


	//----- nvinfo : EIATTR_EXIT_INSTR_OFFSETS
	.align		4
        /*004c*/ 	.byte	0x04, 0x1c
        /*004e*/ 	.short	(.L_73 - .L_72)


	//   ....[0]....
.L_72:
        /*0050*/ 	.word	0x00000210


	//   ....[1]....
        /*0054*/ 	.word	0x00000290


	//----- nvinfo : EIATTR_CBANK_PARAM_SIZE
	.align		4
.L_73:
        /*0058*/ 	.byte	0x03, 0x19
        /*005a*/ 	.short	0x0014


	//----- nvinfo : EIATTR_PARAM_CBANK
	.align		4
        /*005c*/ 	.byte	0x04, 0x0a
        /*005e*/ 	.short	(.L_75 - .L_74)
	.align		4
.L_74:
        /*0060*/ 	.word	index@(.nv.constant0._Z17all_reduce_stage1PfS_i)
        /*0064*/ 	.short	0x0380
        /*0066*/ 	.short	0x0014


	//----- nvinfo : EIATTR_SW_WAR
	.align		4
.L_75:
        /*0068*/ 	.byte	0x04, 0x36
        /*006a*/ 	.short	(.L_77 - .L_76)
.L_76:
        /*006c*/ 	.word	0x00000008
.L_77:


//--------------------- .nv.info._Z17all_reduce_atomicPfS_i --------------------------
	.section	.nv.info._Z17all_reduce_atomicPfS_i,"",@"SHT_CUDA_INFO"
	.sectionflags	@""
	.align	4


	//----- nvinfo : EIATTR_CUDA_API_VERSION
	.align		4
        /*0000*/ 	.byte	0x04, 0x37
        /*0002*/ 	.short	(.L_79 - .L_78)
.L_78:
        /*0004*/ 	.word	0x00000082


	//----- nvinfo : EIATTR_KPARAM_INFO
	.align		4
.L_79:
        /*0008*/ 	.byte	0x04, 0x17
        /*000a*/ 	.short	(.L_81 - .L_80)
.L_80:
        /*000c*/ 	.word	0x00000000
        /*0010*/ 	.short	0x0002
        /*0012*/ 	.short	0x0010
        /*0014*/ 	.byte	0x00, 0xf0, 0x11, 0x00


	//----- nvinfo : EIATTR_KPARAM_INFO
	.align		4
.L_81:
        /*0018*/ 	.byte	0x04, 0x17
        /*001a*/ 	.short	(.L_83 - .L_82)
.L_82:
        /*001c*/ 	.word	0x00000000
        /*0020*/ 	.short	0x0001
        /*0022*/ 	.short	0x0008
        /*0024*/ 	.byte	0x00, 0xf5, 0x21, 0x00


	//----- nvinfo : EIATTR_KPARAM_INFO
	.align		4
.L_83:
        /*0028*/ 	.byte	0x04, 0x17
        /*002a*/ 	.short	(.L_85 - .L_84)
.L_84:
        /*002c*/ 	.word	0x00000000
        /*0030*/ 	.short	0x0000
        /*0032*/ 	.short	0x0000
        /*0034*/ 	.byte	0x00, 0xf5, 0x21, 0x00


	//----- nvinfo : EIATTR_SPARSE_MMA_MASK
	.align		4
.L_85:
        /*0038*/ 	.byte	0x03, 0x50
        /*003a*/ 	.short	0x0000


	//----- nvinfo : EIATTR_MAXREG_COUNT
	.align		4
        /*003c*/ 	.byte	0x03, 0x1b
        /*003e*/ 	.short	0x00ff


	//----- nvinfo : EIATTR_NUM_BARRIERS
	.align		4
        /*0040*/ 	.byte	0x02, 0x4c
        /*0042*/ 	.byte	0x01
	.zero		1


	//----- nvinfo : EIATTR_MERCURY_ISA_VERSION
	.align		4
        /*0044*/ 	.byte	0x03, 0x5f
        /*0046*/ 	.short	0x0101


	//----- nvinfo : EIATTR_VRC_CTA_INIT_COUNT
	.align		4
        /*0048*/ 	.byte	0x02, 0x4a
	.zero		1
	.zero		1


	//----- nvinfo : EIATTR_EXIT_INSTR_OFFSETS
	.align		4
        /*004c*/ 	.byte	0x04, 0x1c
        /*004e*/ 	.short	(.L_87 - .L_86)


	//   ....[0]....
.L_86:
        /*0050*/ 	.word	0x000002c0


	//   ....[1]....
        /*0054*/ 	.word	0x00000320


	//----- nvinfo : EIATTR_CRS_STACK_SIZE
	.align		4
.L_87:
        /*0058*/ 	.byte	0x04, 0x1e
        /*005a*/ 	.short	(.L_89 - .L_88)
.L_88:
        /*005c*/ 	.word	0x00000000


	//----- nvinfo : EIATTR_CBANK_PARAM_SIZE
	.align		4
.L_89:
        /*0060*/ 	.byte	0x03, 0x19
        /*0062*/ 	.short	0x0014


	//----- nvinfo : EIATTR_PARAM_CBANK
	.align		4
        /*0064*/ 	.byte	0x04, 0x0a
        /*0066*/ 	.short	(.L_91 - .L_90)
	.align		4
.L_90:
        /*0068*/ 	.word	index@(.nv.constant0._Z17all_reduce_atomicPfS_i)
        /*006c*/ 	.short	0x0380
        /*006e*/ 	.short	0x0014


	//----- nvinfo : EIATTR_SW_WAR
	.align		4
.L_91:
        /*0070*/ 	.byte	0x04, 0x36
        /*0072*/ 	.short	(.L_93 - .L_92)
.L_92:
        /*0074*/ 	.word	0x00000008
.L_93:


//--------------------- .nv.info._Z16broadcast_resultPffi --------------------------
	.section	.nv.info._Z16broadcast_resultPffi,"",@"SHT_CUDA_INFO"
	.sectionflags	@""
	.align	4


	//----- nvinfo : EIATTR_CUDA_API_VERSION
	.align		4
        /*0000*/ 	.byte	0x04, 0x37
        /*0002*/ 	.short	(.L_95 - .L_94)
.L_94:
        /*0004*/ 	.word	0x00000082


	//----- nvinfo : EIATTR_KPARAM_INFO
	.align		4
.L_95:
        /*0008*/ 	.byte	0x04, 0x17
        /*000a*/ 	.short	(.L_97 - .L_96)
.L_96:
        /*000c*/ 	.word	0x00000000
        /*0010*/ 	.short	0x0002
        /*0012*/ 	.short	0x000c
        /*0014*/ 	.byte	0x00, 0xf0, 0x11, 0x00


	//----- nvinfo : EIATTR_KPARAM_INFO
	.align		4
.L_97:
        /*0018*/ 	.byte	0x04, 0x17
        /*001a*/ 	.short	(.L_99 - .L_98)
.L_98:
        /*001c*/ 	.word	0x00000000
        /*0020*/ 	.short	0x0001
        /*0022*/ 	.short	0x0008
        /*0024*/ 	.byte	0x00, 0xf0, 0x11, 0x00


	//----- nvinfo : EIATTR_KPARAM_INFO
	.align		4
.L_99:
        /*0028*/ 	.byte	0x04, 0x17
        /*002a*/ 	.short	(.L_101 - .L_100)
.L_100:
        /*002c*/ 	.word	0x00000000
        /*0030*/ 	.short	0x0000
        /*0032*/ 	.short	0x0000
        /*0034*/ 	.byte	0x00, 0xf5, 0x21, 0x00


	//----- nvinfo : EIATTR_SPARSE_MMA_MASK
	.align		4
.L_101:
        /*0038*/ 	.byte	0x03, 0x50
        /*003a*/ 	.short	0x0000


	//----- nvinfo : EIATTR_MAXREG_COUNT
	.align		4
        /*003c*/ 	.byte	0x03, 0x1b
        /*003e*/ 	.short	0x00ff


	//----- nvinfo : EIATTR_MERCURY_ISA_VERSION
	.align		4
        /*0040*/ 	.byte	0x03, 0x5f
        /*0042*/ 	.short	0x0101


	//----- nvinfo : EIATTR_VRC_CTA_INIT_COUNT
	.align		4
        /*0044*/ 	.byte	0x02, 0x4a
	.zero		1
	.zero		1


	//----- nvinfo : EIATTR_EXIT_INSTR_OFFSETS
	.align		4
        /*0048*/ 	.byte	0x04, 0x1c
        /*004a*/ 	.short	(.L_103 - .L_102)


	//   ....[0]....
.L_102:
        /*004c*/ 	.word	0x00000070


	//   ....[1]....
        /*0050*/ 	.word	0x000000d0


	//----- nvinfo : EIATTR_CBANK_PARAM_SIZE
	.align		4
.L_103:
        /*0054*/ 	.byte	0x03, 0x19
        /*0056*/ 	.short	0x0010


	//----- nvinfo : EIATTR_PARAM_CBANK
	.align		4
        /*0058*/ 	.byte	0x04, 0x0a
        /*005a*/ 	.short	(.L_105 - .L_104)
	.align		4
.L_104:
        /*005c*/ 	.word	index@(.nv.constant0._Z16broadcast_resultPffi)
        /*0060*/ 	.short	0x0380
        /*0062*/ 	.short	0x0010


	//----- nvinfo : EIATTR_SW_WAR
	.align		4
.L_105:
        /*0064*/ 	.byte	0x04, 0x36
        /*0066*/ 	.short	(.L_107 - .L_106)
.L_106:
        /*0068*/ 	.word	0x00000008
.L_107:


//--------------------- .nv.info._Z12reduce_blockPfS_i --------------------------
	.section	.nv.info._Z12reduce_blockPfS_i,"",@"SHT_CUDA_INFO"
	.sectionflags	@""
	.align	4


	//----- nvinfo : EIATTR_CUDA_API_VERSION
	.align		4
        /*0000*/ 	.byte	0x04, 0x37
        /*0002*/ 	.short	(.L_109 - .L_108)
.L_108:
        /*0004*/ 	.word	0x00000082


	//----- nvinfo : EIATTR_KPARAM_INFO
	.align		4
.L_109:
        /*0008*/ 	.byte	0x04, 0x17
        /*000a*/ 	.short	(.L_111 - .L_110)
.L_110:
        /*000c*/ 	.word	0x00000000
        /*0010*/ 	.short	0x0002
        /*0012*/ 	.short	0x0010
        /*0014*/ 	.byte	0x00, 0xf0, 0x11, 0x00


	//----- nvinfo : EIATTR_KPARAM_INFO
	.align		4
.L_111:
        /*0018*/ 	.byte	0x04, 0x17
        /*001a*/ 	.short	(.L_113 - .L_112)
.L_112:
        /*001c*/ 	.word	0x00000000
        /*0020*/ 	.short	0x0001
        /*0022*/ 	.short	0x0008
        /*0024*/ 	.byte	0x00, 0xf5, 0x21, 0x00


	//----- nvinfo : EIATTR_KPARAM_INFO
	.align		4
.L_113:
        /*0028*/ 	.byte	0x04, 0x17
        /*002a*/ 	.short	(.L_115 - .L_114)
.L_114:
        /*002c*/ 	.word	0x00000000
        /*0030*/ 	.short	0x0000
        /*0032*/ 	.short	0x0000
        /*0034*/ 	.byte	0x00, 0xf5, 0x21, 0x00


	//----- nvinfo : EIATTR_SPARSE_MMA_MASK
	.align		4
.L_115:
        /*0038*/ 	.byte	0x03, 0x50
        /*003a*/ 	.short	0x0000


	//----- nvinfo : EIATTR_MAXREG_COUNT
	.align		4
        /*003c*/ 	.byte	0x03, 0x1b
        /*003e*/ 	.short	0x00ff


	//----- nvinfo : EIATTR_NUM_BARRIERS
	.align		4
        /*0040*/ 	.byte	0x02, 0x4c
        /*0042*/ 	.byte	0x01
	.zero		1


	//----- nvinfo : EIATTR_MERCURY_ISA_VERSION
	.align		4
        /*0044*/ 	.byte	0x03, 0x5f
        /*0046*/ 	.short	0x0101


	//----- nvinfo : EIATTR_VRC_CTA_INIT_COUNT
	.align		4
        /*0048*/ 	.byte	0x02, 0x4a
	.zero		1
	.zero		1


	//----- nvinfo : EIATTR_EXIT_INSTR_OFFSETS
	.align		4
        /*004c*/ 	.byte	0x04, 0x1c
        /*004e*/ 	.short	(.L_117 - .L_116)


	//   ....[0]....
.L_116:
        /*0050*/ 	.word	0x00000210


	//   ....[1]....
        /*0054*/ 	.word	0x00000290


	//----- nvinfo : EIATTR_CBANK_PARAM_SIZE
	.align		4
.L_117:
        /*0058*/ 	.byte	0x03, 0x19
        /*005a*/ 	.short	0x0014


	//----- nvinfo : EIATTR_PARAM_CBANK
	.align		4
        /*005c*/ 	.byte	0x04, 0x0a
        /*005e*/ 	.short	(.L_119 - .L_118)
	.align		4
.L_118:
        /*0060*/ 	.word	index@(.nv.constant0._Z12reduce_blockPfS_i)
        /*0064*/ 	.short	0x0380
        /*0066*/ 	.short	0x0014


	//----- nvinfo : EIATTR_SW_WAR
	.align		4
.L_119:
        /*0068*/ 	.byte	0x04, 0x36
        /*006a*/ 	.short	(.L_121 - .L_120)
.L_120:
        /*006c*/ 	.word	0x00000008
.L_121:


//--------------------- .nv.callgraph             --------------------------
	.section	.nv.callgraph,"",@"SHT_CUDA_CALLGRAPH"
	.align	4
	.sectionentsize	8
	.align		4
        /*0000*/ 	.word	0x00000000
	.align		4
        /*0004*/ 	.word	0xffffffff
	.align		4
        /*0008*/ 	.word	0x00000000
	.align		4
        /*000c*/ 	.word	0xfffffffe
	.align		4
        /*0010*/ 	.word	0x00000000
	.align		4
        /*0014*/ 	.word	0xfffffffd
	.align		4
        /*0018*/ 	.word	0x00000000
	.align		4
        /*001c*/ 	.word	0xfffffffc


//--------------------- .text._Z17all_reduce_stage3Pffi --------------------------
	.section	.text._Z17all_reduce_stage3Pffi,"ax",@progbits
	.align	128
        .global         _Z17all_reduce_stage3Pffi
        .type           _Z17all_reduce_stage3Pffi,@function
        .size           _Z17all_reduce_stage3Pffi,(.L_x_16 - _Z17all_reduce_stage3Pffi)
        .other          _Z17all_reduce_stage3Pffi,@"STO_CUDA_ENTRY STV_DEFAULT"
_Z17all_reduce_stage3Pffi:
.text._Z17all_reduce_stage3Pffi:
[----:B------:R-:W-:Y:S01]  /*0000*/  LDC R1, c[0x0][0x37c] ;  /* 0x0000df00ff017b82 */ /* 0x000fe20000000800 */
[----:B------:R-:W0:Y:S07]  /*0010*/  S2R R0, SR_TID.X ;  /* 0x0000000000007919 */ /* 0x000e2e0000002100 */
[----:B------:R-:W0:Y:S01]  /*0020*/  S2UR UR4, SR_CTAID.X ;  /* 0x00000000000479c3 */ /* 0x000e220000002500 */
[----:B------:R-:W1:Y:S07]  /*0030*/  LDCU UR5, c[0x0][0x38c] ;  /* 0x00007180ff0577ac */ /* 0x000e6e0008000800 */
[----:B------:R-:W0:Y:S02]  /*0040*/  LDC R5, c[0x0][0x360] ;  /* 0x0000d800ff057b82 */ /* 0x000e240000000800 */
[----:B0-----:R-:W-:-:S05]  /*0050*/  IMAD R5, R5, UR4, R0 ;  /* 0x0000000405057c24 */ /* 0x001fca000f8e0200 */
[----:B-1----:R-:W-:-:S13]  /*0060*/  ISETP.GE.AND P0, PT, R5, UR5, PT ;  /* 0x0000000505007c0c */ /* 0x002fda000bf06270 */
[----:B------:R-:W-:Y:S05]  /*0070*/  @P0 EXIT ;  /* 0x000000000000094d */ /* 0x000fea0003800000 */
[----:B------:R-:W0:Y:S01]  /*0080*/  LDC.64 R2, c[0x0][0x380] ;  /* 0x0000e000ff027b82 */ /* 0x000e220000000a00 */
[----:B------:R-:W1:Y:S07]  /*0090*/  LDCU.64 UR4, c[0x0][0x358] ;  /* 0x00006b00ff0477ac */ /* 0x000e6e0008000a00 */
[----:B------:R-:W1:Y:S01]  /*00a0*/  LDC R7, c[0x0][0x388] ;  /* 0x0000e200ff077b82 */ /* 0x000e620000000800 */
[----:B0-----:R-:W-:-:S05]  /*00b0*/  IMAD.WIDE R2, R5, 0x4, R2 ;  /* 0x0000000405027825 */ /* 0x001fca00078e0202 */
[----:B-1----:R-:W-:Y:S01]  /*00c0*/  STG.E desc[UR4][R2.64], R7 ;  /* 0x0000000702007986 */ /* 0x002fe2000c101904 */
[----:B------:R-:W-:Y:S05]  /*00d0*/  EXIT ;  /* 0x000000000000794d */ /* 0x000fea0003800000 */
.L_x_0:
[----:B------:R-:W-:-:S00]  /*00e0*/  BRA `(.L_x_0) ;  /* 0xfffffffc00fc7947 */ /* 0x000fc0000383ffff */
[----:B------:R-:W-:-:S00]  /*00f0*/  NOP ;  /* 0x0000000000007918 */ /* 0x000fc00000000000 */
        /* <DEDUP_REMOVED lines=8> */
.L_x_16:


//--------------------- .text._Z17all_reduce_stage2PfS_i --------------------------
	.section	.text._Z17all_reduce_stage2PfS_i,"ax",@progbits
	.align	128
        .global         _Z17all_reduce_stage2PfS_i
        .type           _Z17all_reduce_stage2PfS_i,@function
        .size           _Z17all_reduce_stage2PfS_i,(.L_x_17 - _Z17all_reduce_stage2PfS_i)
        .other          _Z17all_reduce_stage2PfS_i,@"STO_CUDA_ENTRY STV_DEFAULT"
_Z17all_reduce_stage2PfS_i:
.text._Z17all_reduce_stage2PfS_i:
[----:B------:R-:W-:Y:S01]  /*0000*/  LDC R1, c[0x0][0x37c] ;  /* 0x0000df00ff017b82 */ /* 0x000fe20000000800 */
[----:B------:R-:W0:Y:S01]  /*0010*/  S2R R6, SR_TID.X ;  /* 0x0000000000067919 */ /* 0x000e220000002100 */
[----:B------:R-:W0:Y:S01]  /*0020*/  LDCU UR8, c[0x0][0x360] ;  /* 0x00006c00ff0877ac */ /* 0x000e220008000800 */
[----:B------:R-:W-:Y:S01]  /*0030*/  IMAD.MOV.U32 R4, RZ, RZ, RZ ;  /* 0x000000ffff047224 */ /* 0x000fe200078e00ff */
[----:B------:R-:W0:Y:S01]  /*0040*/  S2R R7, SR_CTAID.X ;  /* 0x0000000000077919 */ /* 0x000e220000002500 */
[----:B------:R-:W1:Y:S01]  /*0050*/  LDCU UR4, c[0x0][0x390] ;  /* 0x00007200ff0477ac */ /* 0x000e620008000800 */
[----:B------:R-:W2:Y:S01]  /*0060*/  LDCU.64 UR6, c[0x0][0x358] ;  /* 0x00006b00ff0677ac */ /* 0x000ea20008000a00 */
[----:B0-----:R-:W-:-:S05]  /*0070*/  IMAD R5, R7, UR8, R6 ;  /* 0x0000000807057c24 */ /* 0x001fca000f8e0206 */
[----:B-1----:R-:W-:-:S13]  /*0080*/  ISETP.GE.AND P0, PT, R5, UR4, PT ;  /* 0x0000000405007c0c */ /* 0x002fda000bf06270 */
[----:B------:R-:W0:Y:S02]  /*0090*/  @!P0 LDC.64 R2, c[0x0][0x380] ;  /* 0x0000e000ff028b82 */ /* 0x000e240000000a00 */
[----:B0-----:R-:W-:-:S05]  /*00a0*/  @!P0 IMAD.WIDE R2, R5, 0x4, R2 ;  /* 0x0000000405028825 */ /* 0x001fca00078e0202 */
[----:B--2---:R-:W2:Y:S01]  /*00b0*/  @!P0 LDG.E R4, desc[UR6][R2.64] ;  /* 0x0000000602048981 */ /* 0x004ea2000c1e1900 */
[----:B------:R-:W0:Y:S01]  /*00c0*/  S2UR UR5, SR_CgaCtaId ;  /* 0x00000000000579c3 */ /* 0x000e220000008800 */
[----:B------:R-:W-:Y:S01]  /*00d0*/  IMAD.U32 R0, RZ, RZ, UR8 ;  /* 0x00000008ff007e24 */ /* 0x000fe2000f8e00ff */
[----:B------:R-:W-:Y:S01]  /*00e0*/  UMOV UR4, 0x400 ;  /* 0x0000040000047882 */ /* 0x000fe20000000000 */
[----:B------:R-:W-:-:S03]  /*00f0*/  ISETP.NE.AND P0, PT, R6, RZ, PT ;  /* 0x000000ff0600720c */ /* 0x000fc60003f05270 */
[----:B------:R-:W-:Y:S01]  /*0100*/  ISETP.GE.U32.AND P1, PT, R0, 0x2, PT ;  /* 0x000000020000780c */ /* 0x000fe20003f26070 */
[----:B0-----:R-:W-:-:S06]  /*0110*/  ULEA UR4, UR5, UR4, 0x18 ;  /* 0x0000000405047291 */ /* 0x001fcc000f8ec0ff */
[----:B------:R-:W-:-:S05]  /*0120*/  LEA R5, R6, UR4, 0x2 ;  /* 0x0000000406057c11 */ /* 0x000fca000f8e10ff */
[----:B--2---:R0:W-:Y:S01]  /*0130*/  STS [R5], R4 ;  /* 0x0000000405007388 */ /* 0x0041e20000000800 */
[----:B------:R-:W-:Y:S06]  /*0140*/  BAR.SYNC.DEFER_BLOCKING 0x0 ;  /* 0x0000000000007b1d */ /* 0x000fec0000010000 */
[----:B------:R-:W-:Y:S05]  /*0150*/  @!P1 BRA `(.L_x_1) ;  /* 0x00000000002c9947 */ /* 0x000fea0003800000 */
.L_x_2:
[----:B------:R-:W-:-:S04]  /*0160*/  SHF.R.U32.HI R8, RZ, 0x1, R0 ;  /* 0x00000001ff087819 */ /* 0x000fc80000011600 */
[----:B------:R-:W-:-:S13]  /*0170*/  ISETP.GE.U32.AND P1, PT, R6, R8, PT ;  /* 0x000000080600720c */ /* 0x000fda0003f26070 */
[----:B------:R-:W-:Y:S01]  /*0180*/  @!P1 LEA R2, R8, R5, 0x2 ;  /* 0x0000000508029211 */ /* 0x000fe200078e10ff */
[----:B------:R-:W-:Y:S05]  /*0190*/  @!P1 LDS R3, [R5] ;  /* 0x0000000005039984 */ /* 0x000fea0000000800 */
[----:B------:R-:W0:Y:S02]  /*01a0*/  @!P1 LDS R2, [R2] ;  /* 0x0000000002029984 */ /* 0x000e240000000800 */
[----:B0-----:R-:W-:-:S05]  /*01b0*/  @!P1 FADD R4, R2, R3 ;  /* 0x0000000302049221 */ /* 0x001fca0000000000 */
[----:B------:R1:W-:Y:S01]  /*01c0*/  @!P1 STS [R5], R4 ;  /* 0x0000000405009388 */ /* 0x0003e20000000800 */
[----:B------:R-:W-:Y:S01]  /*01d0*/  BAR.SYNC.DEFER_BLOCKING 0x0 ;  /* 0x0000000000007b1d */ /* 0x000fe20000010000 */
[----:B------:R-:W-:Y:S01]  /*01e0*/  ISETP.GT.U32.AND P1, PT, R0, 0x3, PT ;  /* 0x000000030000780c */ /* 0x000fe20003f24070 */
[----:B------:R-:W-:-:S12]  /*01f0*/  IMAD.MOV.U32 R0, RZ, RZ, R8 ;  /* 0x000000ffff007224 */ /* 0x000fd800078e0008 */
[----:B-1----:R-:W-:Y:S05]  /*0200*/  @P1 BRA `(.L_x_2) ;  /* 0xfffffffc00d41947 */ /* 0x002fea000383ffff */
.L_x_1:
[----:B------:R-:W-:Y:S05]  /*0210*/  @P0 EXIT ;  /* 0x000000000000094d */ /* 0x000fea0003800000 */
[----:B------:R-:W1:Y:S01]  /*0220*/  S2UR UR5, SR_CgaCtaId ;  /* 0x00000000000579c3 */ /* 0x000e620000008800 */
[----:B------:R-:W-:-:S07]  /*0230*/  UMOV UR4, 0x400 ;  /* 0x0000040000047882 */ /* 0x000fce0000000000 */
[----:B------:R-:W2:Y:S01]  /*0240*/  LDC.64 R2, c[0x0][0x388] ;  /* 0x0000e200ff027b82 */ /* 0x000ea20000000a00 */
[----:B-1----:R-:W-:Y:S01]  /*0250*/  ULEA UR4, UR5, UR4, 0x18 ;  /* 0x0000000405047291 */ /* 0x002fe2000f8ec0ff */
[----:B--2---:R-:W-:-:S08]  /*0260*/  IMAD.WIDE.U32 R2, R7, 0x4, R2 ;  /* 0x0000000407027825 */ /* 0x004fd000078e0002 */
[----:B0-----:R-:W0:Y:S04]  /*0270*/  LDS R5, [UR4] ;  /* 0x00000004ff057984 */ /* 0x001e280008000800 */
[----:B0-----:R-:W-:Y:S01]  /*0280*/  STG.E desc[UR6][R2.64], R5 ;  /* 0x0000000502007986 */ /* 0x001fe2000c101906 */
[----:B------:R-:W-:Y:S05]  /*0290*/  EXIT ;  /* 0x000000000000794d */ /* 0x000fea0003800000 */
.L_x_3:
        /* <DEDUP_REMOVED lines=14> */
.L_x_17:


//--------------------- .text._Z17all_reduce_stage1PfS_i --------------------------
	.section	.text._Z17all_reduce_stage1PfS_i,"ax",@progbits
	.align	128
        .global         _Z17all_reduce_stage1PfS_i
        .type           _Z17all_reduce_stage1PfS_i,@function
        .size           _Z17all_reduce_stage1PfS_i,(.L_x_18 - _Z17all_reduce_stage1PfS_i)
        .other          _Z17all_reduce_stage1PfS_i,@"STO_CUDA_ENTRY STV_DEFAULT"
_Z17all_reduce_stage1PfS_i:
.text._Z17all_reduce_stage1PfS_i:
        /* <DEDUP_REMOVED lines=22> */
.L_x_5:
        /* <DEDUP_REMOVED lines=11> */
.L_x_4:
        /* <DEDUP_REMOVED lines=9> */
.L_x_6:
        /* <DEDUP_REMOVED lines=14> */
.L_x_18:


//--------------------- .text._Z17all_reduce_atomicPfS_i --------------------------
	.section	.text._Z17all_reduce_atomicPfS_i,"ax",@progbits
	.align	128
        .global         _Z17all_reduce_atomicPfS_i
        .type           _Z17all_reduce_atomicPfS_i,@function
        .size           _Z17all_reduce_atomicPfS_i,(.L_x_19 - _Z17all_reduce_atomicPfS_i)
        .other          _Z17all_reduce_atomicPfS_i,@"STO_CUDA_ENTRY STV_DEFAULT"
_Z17all_reduce_atomicPfS_i:
.text._Z17all_reduce_atomicPfS_i:
[----:B------:R-:W-:Y:S01]  /*0000*/  LDC R1, c[0x0][0x37c] ;  /* 0x0000df00ff017b82 */ /* 0x000fe20000000800 */
[----:B------:R-:W0:Y:S07]  /*0010*/  S2R R9, SR_TID.X ;  /* 0x0000000000097919 */ /* 0x000e2e0000002100 */
[----:B------:R-:W0:Y:S01]  /*0020*/  S2UR UR4, SR_CTAID.X ;  /* 0x00000000000479c3 */ /* 0x000e220000002500 */
[----:B------:R-:W1:Y:S01]  /*0030*/  LDCU UR5, c[0x0][0x390] ;  /* 0x00007200ff0577ac */ /* 0x000e620008000800 */
[----:B------:R-:W-:Y:S01]  /*0040*/  IMAD.MOV.U32 R4, RZ, RZ, RZ ;  /* 0x000000ffff047224 */ /* 0x000fe200078e00ff */
[----:B------:R-:W2:Y:S05]  /*0050*/  LDCU.64 UR6, c[0x0][0x358] ;  /* 0x00006b00ff0677ac */ /* 0x000eaa0008000a00 */
[----:B------:R-:W0:Y:S02]  /*0060*/  LDC R0, c[0x0][0x360] ;  /* 0x0000d800ff007b82 */ /* 0x000e240000000800 */
[----:B0-----:R-:W-:-:S05]  /*0070*/  IMAD R7, R0, UR4, R9 ;  /* 0x0000000400077c24 */ /* 0x001fca000f8e0209 */
[----:B-1----:R-:W-:-:S13]  /*0080*/  ISETP.GE.AND P0, PT, R7, UR5, PT ;  /* 0x0000000507007c0c */ /* 0x002fda000bf06270 */
[----:B------:R-:W0:Y:S02]  /*0090*/  @!P0 LDC.64 R2, c[0x0][0x380] ;  /* 0x0000e000ff028b82 */ /* 0x000e240000000a00 */
[----:B0-----:R-:W-:-:S05]  /*00a0*/  @!P0 IMAD.WIDE R2, R7, 0x4, R2 ;  /* 0x0000000407028825 */ /* 0x001fca00078e0202 */
[----:B--2---:R-:W2:Y:S01]  /*00b0*/  @!P0 LDG.E R4, desc[UR6][R2.64] ;  /* 0x0000000602048981 */ /* 0x004ea2000c1e1900 */
[----:B------:R-:W0:Y:S01]  /*00c0*/  S2UR UR5, SR_CgaCtaId ;  /* 0x00000000000579c3 */ /* 0x000e220000008800 */
[----:B------:R-:W-:Y:S01]  /*00d0*/  UMOV UR4, 0x400 ;  /* 0x0000040000047882 */ /* 0x000fe20000000000 */
[----:B------:R-:W-:Y:S02]  /*00e0*/  ISETP.GE.U32.AND P1, PT, R0, 0x2, PT ;  /* 0x000000020000780c */ /* 0x000fe40003f26070 */
[----:B------:R-:W-:Y:S01]  /*00f0*/  ISETP.NE.AND P0, PT, R9, RZ, PT ;  /* 0x000000ff0900720c */ /* 0x000fe20003f05270 */
[----:B0-----:R-:W-:-:S06]  /*0100*/  ULEA UR4, UR5, UR4, 0x18 ;  /* 0x0000000405047291 */ /* 0x001fcc000f8ec0ff */
[----:B------:R-:W-:-:S05]  /*0110*/  LEA R5, R9, UR4, 0x2 ;  /* 0x0000000409057c11 */ /* 0x000fca000f8e10ff */
[----:B--2---:R0:W-:Y:S01]  /*0120*/  STS [R5], R4 ;  /* 0x0000000405007388 */ /* 0x0041e20000000800 */
[----:B------:R-:W-:Y:S06]  /*0130*/  BAR.SYNC.DEFER_BLOCKING 0x0 ;  /* 0x0000000000007b1d */ /* 0x000fec0000010000 */
[----:B------:R-:W-:Y:S05]  /*0140*/  @!P1 BRA `(.L_x_7) ;  /* 0x00000000002c9947 */ /* 0x000fea0003800000 */
.L_x_8:
[----:B------:R-:W-:-:S04]  /*0150*/  SHF.R.U32.HI R6, RZ, 0x1, R0 ;  /* 0x00000001ff067819 */ /* 0x000fc80000011600 */
[----:B------:R-:W-:-:S13]  /*0160*/  ISETP.GE.U32.AND P1, PT, R9, R6, PT ;  /* 0x000000060900720c */ /* 0x000fda0003f26070 */
[----:B------:R-:W-:Y:S01]  /*0170*/  @!P1 IMAD R2, R6, 0x4, R5 ;  /* 0x0000000406029824 */ /* 0x000fe200078e0205 */
        /* <DEDUP_REMOVED lines=8> */
.L_x_7:
[----:B------:R-:W-:Y:S04]  /*0200*/  BSSY.RECONVERGENT B0, `(.L_x_9) ;  /* 0x0000008000007945 */ /* 0x000fe80003800200 */
[----:B------:R-:W-:Y:S05]  /*0210*/  @P0 BRA `(.L_x_10) ;  /* 0x0000000000180947 */ /* 0x000fea0003800000 */
[----:B------:R-:W1:Y:S01]  /*0220*/  S2UR UR5, SR_CgaCtaId ;  /* 0x00000000000579c3 */ /* 0x000e620000008800 */
[----:B------:R-:W-:-:S07]  /*0230*/  UMOV UR4, 0x400 ;  /* 0x0000040000047882 */ /* 0x000fce0000000000 */
[----:B------:R-:W2:Y:S01]  /*0240*/  LDC.64 R2, c[0x0][0x388] ;  /* 0x0000e200ff027b82 */ /* 0x000ea20000000a00 */
[----:B-1----:R-:W-:-:S09]  /*0250*/  ULEA UR4, UR5, UR4, 0x18 ;  /* 0x0000000405047291 */ /* 0x002fd2000f8ec0ff */
[----:B0-----:R-:W2:Y:S04]  /*0260*/  LDS R5, [UR4] ;  /* 0x00000004ff057984 */ /* 0x001ea80008000800 */
[----:B--2---:R1:W-:Y:S02]  /*0270*/  REDG.E.ADD.F32.FTZ.RN.STRONG.GPU desc[UR6][R2.64], R5 ;  /* 0x00000005020079a6 */ /* 0x0043e4000c12f306 */
.L_x_10:
[----:B------:R-:W-:Y:S05]  /*0280*/  BSYNC.RECONVERGENT B0 ;  /* 0x0000000000007941 */ /* 0x000fea0003800200 */
.L_x_9:
[----:B------:R-:W2:Y:S01]  /*0290*/  LDCU UR4, c[0x0][0x390] ;  /* 0x00007200ff0477ac */ /* 0x000ea20008000800 */
[----:B------:R-:W-:Y:S01]  /*02a0*/  BAR.SYNC.DEFER_BLOCKING 0x0 ;  /* 0x0000000000007b1d */ /* 0x000fe20000010000 */
[----:B--2---:R-:W-:-:S13]  /*02b0*/  ISETP.GE.AND P0, PT, R7, UR4, PT ;  /* 0x0000000407007c0c */ /* 0x004fda000bf06270 */
[----:B------:R-:W-:Y:S05]  /*02c0*/  @P0 EXIT ;  /* 0x000000000000094d */ /* 0x000fea0003800000 */
[----:B01----:R-:W0:Y:S08]  /*02d0*/  LDC.64 R4, c[0x0][0x388] ;  /* 0x0000e200ff047b82 */ /* 0x003e300000000a00 */
[----:B------:R-:W1:Y:S01]  /*02e0*/  LDC.64 R2, c[0x0][0x388] ;  /* 0x0000e200ff027b82 */ /* 0x000e620000000a00 */
[----:B0-----:R-:W2:Y:S01]  /*02f0*/  LDG.E R5, desc[UR6][R4.64] ;  /* 0x0000000604057981 */ /* 0x001ea2000c1e1900 */
[----:B-1----:R-:W-:-:S05]  /*0300*/  IMAD.WIDE R2, R7, 0x4, R2 ;  /* 0x0000000407027825 */ /* 0x002fca00078e0202 */
[----:B--2---:R-:W-:Y:S01]  /*0310*/  STG.E desc[UR6][R2.64], R5 ;  /* 0x0000000502007986 */ /* 0x004fe2000c101906 */
[----:B------:R-:W-:Y:S05]  /*0320*/  EXIT ;  /* 0x000000000000794d */ /* 0x000fea0003800000 */
.L_x_11:
        /* <DEDUP_REMOVED lines=13> */
.L_x_19:


//--------------------- .text._Z16broadcast_resultPffi --------------------------
	.section	.text._Z16broadcast_resultPffi,"ax",@progbits
	.align	128
        .global         _Z16broadcast_resultPffi
        .type           _Z16broadcast_resultPffi,@function
        .size           _Z16broadcast_resultPffi,(.L_x_20 - _Z16broadcast_resultPffi)
        .other          _Z16broadcast_resultPffi,@"STO_CUDA_ENTRY STV_DEFAULT"
_Z16broadcast_resultPffi:
.text._Z16broadcast_resultPffi:
        /* <DEDUP_REMOVED lines=14> */
.L_x_12:
        /* <DEDUP_REMOVED lines=10> */
.L_x_20:


//--------------------- .text._Z12reduce_blockPfS_i --------------------------
	.section	.text._Z12reduce_blockPfS_i,"ax",@progbits
	.align	128
        .global         _Z12reduce_blockPfS_i
        .type           _Z12reduce_blockPfS_i,@function
        .size           _Z12reduce_blockPfS_i,(.L_x_21 - _Z12reduce_blockPfS_i)
        .other          _Z12reduce_blockPfS_i,@"STO_CUDA_ENTRY STV_DEFAULT"
_Z12reduce_blockPfS_i:
.text._Z12reduce_blockPfS_i:
        /* <DEDUP_REMOVED lines=22> */
.L_x_14:
        /* <DEDUP_REMOVED lines=11> */
.L_x_13:
        /* <DEDUP_REMOVED lines=9> */
.L_x_15:
        /* <DEDUP_REMOVED lines=14> */
.L_x_21:


//--------------------- .nv.shared.reserved.0     --------------------------
	.section	.nv.shared.reserved.0,"aw",@nobits
	.weak		__nv_reservedSMEM_offset_0_alias
	.size		__nv_reservedSMEM_offset_0_alias, 0, 64
	.other		__nv_reservedSMEM_offset_0_alias,@"STO_CUDA_RESERVED_SHARED STV_DEFAULT"
__nv_reservedSMEM_offset_0_alias:
	.zero		0
	.zero		64


//--------------------- .nv.shared._Z17all_reduce_stage2PfS_i --------------------------
	.section	.nv.shared._Z17all_reduce_stage2PfS_i,"aw",@nobits
	.sectionflags	@""
	.align	4
.nv.shared._Z17all_reduce_stage2PfS_i:
	.zero		2048


//--------------------- .nv.shared._Z17all_reduce_stage1PfS_i --------------------------
	.section	.nv.shared._Z17all_reduce_stage1PfS_i,"aw",@nobits
	.sectionflags	@""
	.align	4
.nv.shared._Z17all_reduce_stage1PfS_i:
	.zero		2048


//--------------------- .nv.shared._Z17all_reduce_atomicPfS_i --------------------------
	.section	.nv.shared._Z17all_reduce_atomicPfS_i,"aw",@nobits
	.sectionflags	@""
	.align	4
.nv.shared._Z17all_reduce_atomicPfS_i:
	.zero		2048


//--------------------- .nv.shared._Z12reduce_blockPfS_i --------------------------
	.section	.nv.shared._Z12reduce_blockPfS_i,"aw",@nobits
	.sectionflags	@""
	.align	4
.nv.shared._Z12reduce_blockPfS_i:
	.zero		2048


//--------------------- .nv.constant0._Z17all_reduce_stage3Pffi --------------------------
	.section	.nv.constant0._Z17all_reduce_stage3Pffi,"a",@progbits
	.sectionflags	@""
	.align	4
.nv.constant0._Z17all_reduce_stage3Pffi:
	.zero		912


//--------------------- .nv.constant0._Z17all_reduce_stage2PfS_i --------------------------
	.section	.nv.constant0._Z17all_reduce_stage2PfS_i,"a",@progbits
	.sectionflags	@""
	.align	4
.nv.constant0._Z17all_reduce_stage2PfS_i:
	.zero		916


//--------------------- .nv.constant0._Z17all_reduce_stage1PfS_i --------------------------
	.section	.nv.constant0._Z17all_reduce_stage1PfS_i,"a",@progbits
	.sectionflags	@""
	.align	4
.nv.constant0._Z17all_reduce_stage1PfS_i:
	.zero		916


//--------------------- .nv.constant0._Z17all_reduce_atomicPfS_i --------------------------
	.section	.nv.constant0._Z17all_reduce_atomicPfS_i,"a",@progbits
	.sectionflags	@""
	.align	4
.nv.constant0._Z17all_reduce_atomicPfS_i:
	.zero		916


//--------------------- .nv.constant0._Z16broadcast_resultPffi --------------------------
	.section	.nv.constant0._Z16broadcast_resultPffi,"a",@progbits
	.sectionflags	@""
	.align	4
.nv.constant0._Z16broadcast_resultPffi:
	.zero		912


//--------------------- .nv.constant0._Z12reduce_blockPfS_i --------------------------
	.section	.nv.constant0._Z12reduce_blockPfS_i,"a",@progbits
	.sectionflags	@""
	.align	4
.nv.constant0._Z12reduce_blockPfS_i:
	.zero		916


//--------------------- SYMBOLS --------------------------

	.type		.nv.reservedSmem.offset0,@object
	.size		.nv.reservedSmem.offset0,0x4
	.type		.nv.reservedSmem.cap,@object
	.size		.nv.reservedSmem.cap,0x4
